//
// Generated by NVIDIA NVVM Compiler
//
// Compiler Build ID: CL-36424714
// Cuda compilation tools, release 13.0, V13.0.88
// Based on NVVM 20.0.0
//

.version 9.0
.target sm_100
.address_size 64

	// .globl	_Z10PFACKernelPKcPKiS2_iPiS2_PK16SparseTransitionPKm
.const .align 4 .b8 d_pattern_weights[4096];

.visible .entry _Z10PFACKernelPKcPKiS2_iPiS2_PK16SparseTransitionPKm(
	.param .u64 .ptr .align 1 _Z10PFACKernelPKcPKiS2_iPiS2_PK16SparseTransitionPKm_param_0,
	.param .u64 .ptr .align 1 _Z10PFACKernelPKcPKiS2_iPiS2_PK16SparseTransitionPKm_param_1,
	.param .u64 .ptr .align 1 _Z10PFACKernelPKcPKiS2_iPiS2_PK16SparseTransitionPKm_param_2,
	.param .u32 _Z10PFACKernelPKcPKiS2_iPiS2_PK16SparseTransitionPKm_param_3,
	.param .u64 .ptr .align 1 _Z10PFACKernelPKcPKiS2_iPiS2_PK16SparseTransitionPKm_param_4,
	.param .u64 .ptr .align 1 _Z10PFACKernelPKcPKiS2_iPiS2_PK16SparseTransitionPKm_param_5,
	.param .u64 .ptr .align 1 _Z10PFACKernelPKcPKiS2_iPiS2_PK16SparseTransitionPKm_param_6,
	.param .u64 .ptr .align 1 _Z10PFACKernelPKcPKiS2_iPiS2_PK16SparseTransitionPKm_param_7
)
{
	.reg .pred 	%p<14>;
	.reg .b16 	%rs<6>;
	.reg .b32 	%r<51>;
	.reg .b64 	%rd<61>;

	ld.param.u64 	%rd18, [_Z10PFACKernelPKcPKiS2_iPiS2_PK16SparseTransitionPKm_param_0];
	ld.param.u64 	%rd19, [_Z10PFACKernelPKcPKiS2_iPiS2_PK16SparseTransitionPKm_param_1];
	ld.param.u64 	%rd20, [_Z10PFACKernelPKcPKiS2_iPiS2_PK16SparseTransitionPKm_param_2];
	ld.param.u32 	%r27, [_Z10PFACKernelPKcPKiS2_iPiS2_PK16SparseTransitionPKm_param_3];
	ld.param.u64 	%rd22, [_Z10PFACKernelPKcPKiS2_iPiS2_PK16SparseTransitionPKm_param_5];
	ld.param.u64 	%rd23, [_Z10PFACKernelPKcPKiS2_iPiS2_PK16SparseTransitionPKm_param_6];
	ld.param.u64 	%rd24, [_Z10PFACKernelPKcPKiS2_iPiS2_PK16SparseTransitionPKm_param_7];
	mov.u32 	%r28, %ctaid.x;
	mov.u32 	%r29, %ntid.x;
	mov.u32 	%r30, %tid.x;
	mad.lo.s32 	%r1, %r28, %r29, %r30;
	setp.ge.s32 	%p1, %r1, %r27;
	@%p1 bra 	$L__BB0_16;
	cvta.to.global.u64 	%rd25, %rd19;
	cvta.to.global.u64 	%rd26, %rd20;
	mul.wide.s32 	%rd27, %r1, 4;
	add.s64 	%rd28, %rd25, %rd27;
	ld.global.nc.u32 	%r2, [%rd28];
	add.s64 	%rd29, %rd26, %rd27;
	ld.global.nc.u32 	%r3, [%rd29];
	setp.lt.s32 	%p2, %r3, 1;
	mov.b32 	%r48, 0;
	@%p2 bra 	$L__BB0_15;
	cvta.to.global.u64 	%rd1, %rd18;
	cvta.to.global.u64 	%rd2, %rd22;
	cvta.to.global.u64 	%rd3, %rd23;
	cvta.to.global.u64 	%rd4, %rd24;
	mov.b32 	%r40, 0;
	mov.u32 	%r48, %r40;
$L__BB0_3:
	mov.b64 	%rd57, 0;
	mov.b32 	%r43, 0;
	mov.u32 	%r42, %r40;
	mov.u64 	%rd58, %rd57;
$L__BB0_4:
	add.s32 	%r34, %r42, %r2;
	cvt.s64.s32 	%rd31, %r34;
	add.s64 	%rd32, %rd1, %rd31;
	ld.global.nc.u8 	%rs2, [%rd32];
	cvt.s16.s8 	%rs1, %rs2;
	setp.lt.s16 	%p3, %rs1, 0;
	@%p3 bra 	$L__BB0_14;
	mul.wide.s32 	%rd33, %r43, 4;
	add.s64 	%rd34, %rd2, %rd33;
	ld.global.nc.u32 	%r46, [%rd34];
	ld.global.nc.u32 	%r10, [%rd34+4];
	setp.ge.s32 	%p4, %r46, %r10;
	@%p4 bra 	$L__BB0_14;
	sub.s32 	%r45, %r46, %r10;
	and.b16  	%rs5, %rs1, 255;
	bra.uni 	$L__BB0_8;
$L__BB0_7:
	add.s32 	%r46, %r46, 1;
	add.s32 	%r45, %r45, 1;
	setp.eq.s32 	%p6, %r45, 0;
	@%p6 bra 	$L__BB0_14;
$L__BB0_8:
	mul.wide.s32 	%rd35, %r46, 8;
	add.s64 	%rd7, %rd3, %rd35;
	ld.global.nc.u8 	%rs3, [%rd7];
	cvt.u16.u8 	%rs4, %rs3;
	setp.ne.s16 	%p5, %rs4, %rs5;
	@%p5 bra 	$L__BB0_7;
	ld.global.nc.u32 	%r43, [%rd7+4];
	setp.eq.s32 	%p7, %r43, -1;
	@%p7 bra 	$L__BB0_14;
	shl.b32 	%r35, %r43, 1;
	mul.wide.s32 	%rd36, %r35, 8;
	add.s64 	%rd37, %rd4, %rd36;
	ld.global.nc.u64 	%rd8, [%rd37];
	not.b64 	%rd38, %rd58;
	and.b64  	%rd59, %rd8, %rd38;
	ld.global.nc.u64 	%rd10, [%rd37+8];
	not.b64 	%rd39, %rd57;
	and.b64  	%rd60, %rd10, %rd39;
	setp.eq.s64 	%p8, %rd59, 0;
	@%p8 bra 	$L__BB0_11;
	bra.uni 	$L__BB0_17;
$L__BB0_11:
	setp.eq.s64 	%p10, %rd60, 0;
	@%p10 bra 	$L__BB0_13;
$L__BB0_12:
	neg.s64 	%rd46, %rd60;
	and.b64  	%rd47, %rd60, %rd46;
	clz.b64 	%r38, %rd47;
	mul.wide.u32 	%rd48, %r38, 4;
	xor.b64  	%rd49, %rd48, 508;
	mov.u64 	%rd50, d_pattern_weights;
	add.s64 	%rd51, %rd50, %rd49;
	ld.const.u32 	%r39, [%rd51];
	add.s32 	%r48, %r39, %r48;
	add.s64 	%rd52, %rd60, -1;
	and.b64  	%rd60, %rd52, %rd60;
	setp.ne.s64 	%p11, %rd60, 0;
	@%p11 bra 	$L__BB0_12;
$L__BB0_13:
	or.b64  	%rd58, %rd8, %rd58;
	or.b64  	%rd57, %rd10, %rd57;
	add.s32 	%r42, %r42, 1;
	setp.ne.s32 	%p12, %r42, %r3;
	@%p12 bra 	$L__BB0_4;
$L__BB0_14:
	add.s32 	%r40, %r40, 1;
	setp.ne.s32 	%p13, %r40, %r3;
	@%p13 bra 	$L__BB0_3;
$L__BB0_15:
	ld.param.u64 	%rd56, [_Z10PFACKernelPKcPKiS2_iPiS2_PK16SparseTransitionPKm_param_4];
	cvta.to.global.u64 	%rd53, %rd56;
	mul.wide.s32 	%rd54, %r1, 4;
	add.s64 	%rd55, %rd53, %rd54;
	st.global.u32 	[%rd55], %r48;
$L__BB0_16:
	ret;
$L__BB0_17:
	neg.s64 	%rd40, %rd59;
	and.b64  	%rd41, %rd59, %rd40;
	clz.b64 	%r36, %rd41;
	mul.wide.u32 	%rd42, %r36, 4;
	mov.u64 	%rd43, d_pattern_weights;
	sub.s64 	%rd44, %rd43, %rd42;
	ld.const.u32 	%r37, [%rd44+252];
	add.s32 	%r48, %r37, %r48;
	add.s64 	%rd45, %rd59, -1;
	and.b64  	%rd59, %rd45, %rd59;
	setp.eq.s64 	%p9, %rd59, 0;
	@%p9 bra 	$L__BB0_11;
	bra.uni 	$L__BB0_17;

}


// ===== COMPILED SASS (sm_100) =====

	.target	sm_100

	.elftype	@"ET_EXEC"


//--------------------- .note.nv.tkinfo           --------------------------
	.section	.note.nv.tkinfo,"",@"SHT_NOTE"
	.sectionflags	@"SHF_NOTE_NV_TKINFO"
	.tkinfo
        /*0018*/ 	.word	0x00000002
        /*0030*/ 	.string	""
        /*0030*/ 	.string	"ptxas"
        /*0030*/ 	.string	"Cuda compilation tools, release 13.0, V13.0.88"
        /*0030*/ 	.string	"Build cuda_13.0.r13.0/compiler.36424714_0"
        /*0030*/ 	.string	"-arch sm_100 -m 64 "



//--------------------- .note.nv.cuinfo           --------------------------
	.section	.note.nv.cuinfo,"",@"SHT_NOTE"
	.sectionflags	@"SHF_NOTE_NV_CUINFO"
        /*0018*/ 	.short	0x0002
        /*001a*/ 	.short	0x0064
        /*001c*/ 	.short	0x0082
	.zero		2


//--------------------- .nv.info                  --------------------------
	.section	.nv.info,"",@"SHT_CUDA_INFO"
	.align	4


	//----- nvinfo : EIATTR_REGCOUNT
	.align		4
        /*0000*/ 	.byte	0x04, 0x2f
        /*0002*/ 	.short	(.L_2 - .L_1)
	.align		4
.L_1:
        /*0004*/ 	.word	index@(_Z10PFACKernelPKcPKiS2_iPiS2_PK16SparseTransitionPKm)
        /*0008*/ 	.word	0x0000001a


	//----- nvinfo : EIATTR_FRAME_SIZE
	.align		4
.L_2:
        /*000c*/ 	.byte	0x04, 0x11
        /*000e*/ 	.short	(.L_4 - .L_3)
	.align		4
.L_3:
        /*0010*/ 	.word	index@(_Z10PFACKernelPKcPKiS2_iPiS2_PK16SparseTransitionPKm)
        /*0014*/ 	.word	0x00000000


	//----- nvinfo : EIATTR_MIN_STACK_SIZE
	.align		4
.L_4:
        /*0018*/ 	.byte	0x04, 0x12
        /*001a*/ 	.short	(.L_6 - .L_5)
	.align		4
.L_5:
        /*001c*/ 	.word	index@(_Z10PFACKernelPKcPKiS2_iPiS2_PK16SparseTransitionPKm)
        /*0020*/ 	.word	0x00000000
.L_6:


//--------------------- .nv.compat                --------------------------
	.section	.nv.compat,"",@"SHT_CUDA_COMPAT_INFO"
	.align	4
        /*0000*/ 	.byte	0x02, 0x09, 0x00, 0x00, 0x02, 0x02, 0x01, 0x00, 0x02, 0x05, 0x05, 0x00, 0x03, 0x07, 0x01, 0x01
        /*0010*/ 	.byte	0x02, 0x03, 0x00, 0x00, 0x02, 0x06, 0x01, 0x00, 0x04, 0x0b, 0x08, 0x00, 0x09, 0x00, 0x00, 0x00
        /*0020*/ 	.byte	0x00, 0x00, 0x00, 0x00


//--------------------- .nv.info._Z10PFACKernelPKcPKiS2_iPiS2_PK16SparseTransitionPKm --------------------------
	.section	.nv.info._Z10PFACKernelPKcPKiS2_iPiS2_PK16SparseTransitionPKm,"",@"SHT_CUDA_INFO"
	.sectionflags	@""
	.align	4


	//----- nvinfo : EIATTR_CUDA_API_VERSION
	.align		4
        /*0000*/ 	.byte	0x04, 0x37
        /*0002*/ 	.short	(.L_8 - .L_7)
.L_7:
        /*0004*/ 	.word	0x00000082


	//----- nvinfo : EIATTR_KPARAM_INFO
	.align		4
.L_8:
        /*0008*/ 	.byte	0x04, 0x17
        /*000a*/ 	.short	(.L_10 - .L_9)
.L_9:
        /*000c*/ 	.word	0x00000000
        /*0010*/ 	.short	0x0007
        /*0012*/ 	.short	0x0038
        /*0014*/ 	.byte	0x00, 0xf5, 0x21, 0x00


	//----- nvinfo : EIATTR_KPARAM_INFO
	.align		4
.L_10:
        /*0018*/ 	.byte	0x04, 0x17
        /*001a*/ 	.short	(.L_12 - .L_11)
.L_11:
        /*001c*/ 	.word	0x00000000
        /*0020*/ 	.short	0x0006
        /*0022*/ 	.short	0x0030
        /*0024*/ 	.byte	0x00, 0xf5, 0x21, 0x00


	//----- nvinfo : EIATTR_KPARAM_INFO
	.align		4
.L_12:
        /*0028*/ 	.byte	0x04, 0x17
        /*002a*/ 	.short	(.L_14 - .L_13)
.L_13:
        /*002c*/ 	.word	0x00000000
        /*0030*/ 	.short	0x0005
        /*0032*/ 	.short	0x0028
        /*0034*/ 	.byte	0x00, 0xf5, 0x21, 0x00


	//----- nvinfo : EIATTR_KPARAM_INFO
	.align		4
.L_14:
        /*0038*/ 	.byte	0x04, 0x17
        /*003a*/ 	.short	(.L_16 - .L_15)
.L_15:
        /*003c*/ 	.word	0x00000000
        /*0040*/ 	.short	0x0004
        /*0042*/ 	.short	0x0020
        /*0044*/ 	.byte	0x00, 0xf5, 0x21, 0x00


	//----- nvinfo : EIATTR_KPARAM_INFO
	.align		4
.L_16:
        /*0048*/ 	.byte	0x04, 0x17
        /*004a*/ 	.short	(.L_18 - .L_17)
.L_17:
        /*004c*/ 	.word	0x00000000
        /*0050*/ 	.short	0x0003
        /*0052*/ 	.short	0x0018
        /*0054*/ 	.byte	0x00, 0xf0, 0x11, 0x00


	//----- nvinfo : EIATTR_KPARAM_INFO
	.align		4
.L_18:
        /*0058*/ 	.byte	0x04, 0x17
        /*005a*/ 	.short	(.L_20 - .L_19)
.L_19:
        /*005c*/ 	.word	0x00000000
        /*0060*/ 	.short	0x0002
        /*0062*/ 	.short	0x0010
        /*0064*/ 	.byte	0x00, 0xf5, 0x21, 0x00


	//----- nvinfo : EIATTR_KPARAM_INFO
	.align		4
.L_20:
        /*0068*/ 	.byte	0x04, 0x17
        /*006a*/ 	.short	(.L_22 - .L_21)
.L_21:
        /*006c*/ 	.word	0x00000000
        /*0070*/ 	.short	0x0001
        /*0072*/ 	.short	0x0008
        /*0074*/ 	.byte	0x00, 0xf5, 0x21, 0x00


	//----- nvinfo : EIATTR_KPARAM_INFO
	.align		4
.L_22:
        /*0078*/ 	.byte	0x04, 0x17
        /*007a*/ 	.short	(.L_24 - .L_23)
.L_23:
        /*007c*/ 	.word	0x00000000
        /*0080*/ 	.short	0x0000
        /*0082*/ 	.short	0x0000
        /*0084*/ 	.byte	0x00, 0xf5, 0x21, 0x00


	//----- nvinfo : EIATTR_SPARSE_MMA_MASK
	.align		4
.L_24:
        /*0088*/ 	.byte	0x03, 0x50
        /*008a*/ 	.short	0x0000


	//----- nvinfo : EIATTR_MAXREG_COUNT
	.align		4
        /*008c*/ 	.byte	0x03, 0x1b
        /*008e*/ 	.short	0x00ff


	//----- nvinfo : EIATTR_MERCURY_ISA_VERSION
	.align		4
        /*0090*/ 	.byte	0x03, 0x5f
        /*0092*/ 	.short	0x0101


	//----- nvinfo : EIATTR_VRC_CTA_INIT_COUNT
	.align		4
        /*0094*/ 	.byte	0x02, 0x4a
	.zero		1
	.zero		1


	//----- nvinfo : EIATTR_EXIT_INSTR_OFFSETS
	.align		4
        /*0098*/ 	.byte	0x04, 0x1c
        /*009a*/ 	.short	(.L_26 - .L_25)


	//   ....[0]....
.L_25:
        /*009c*/ 	.word	0x00000070


	//   ....[1]....
        /*00a0*/ 	.word	0x000008f0


	//----- nvinfo : EIATTR_CRS_STACK_SIZE
	.align		4
.L_26:
        /*00a4*/ 	.byte	0x04, 0x1e
        /*00a6*/ 	.short	(.L_28 - .L_27)
.L_27:
        /*00a8*/ 	.word	0x00000000


	//----- nvinfo : EIATTR_CBANK_PARAM_SIZE
	.align		4
.L_28:
        /*00ac*/ 	.byte	0x03, 0x19
        /*00ae*/ 	.short	0x0040


	//----- nvinfo : EIATTR_PARAM_CBANK
	.align		4
        /*00b0*/ 	.byte	0x04, 0x0a
        /*00b2*/ 	.short	(.L_30 - .L_29)
	.align		4
.L_29:
        /*00b4*/ 	.word	index@(.nv.constant0._Z10PFACKernelPKcPKiS2_iPiS2_PK16SparseTransitionPKm)
        /*00b8*/ 	.short	0x0380
        /*00ba*/ 	.short	0x0040


	//----- nvinfo : EIATTR_SW_WAR
	.align		4
.L_30:
        /*00bc*/ 	.byte	0x04, 0x36
        /*00be*/ 	.short	(.L_32 - .L_31)
.L_31:
        /*00c0*/ 	.word	0x00000008
.L_32:


//--------------------- .nv.callgraph             --------------------------
	.section	.nv.callgraph,"",@"SHT_CUDA_CALLGRAPH"
	.align	4
	.sectionentsize	8
	.align		4
        /*0000*/ 	.word	0x00000000
	.align		4
        /*0004*/ 	.word	0xffffffff
	.align		4
        /*0008*/ 	.word	0x00000000
	.align		4
        /*000c*/ 	.word	0xfffffffe
	.align		4
        /*0010*/ 	.word	0x00000000
	.align		4
        /*0014*/ 	.word	0xfffffffd
	.align		4
        /*0018*/ 	.word	0x00000000
	.align		4
        /*001c*/ 	.word	0xfffffffc


//--------------------- .nv.constant3             --------------------------
	.section	.nv.constant3,"a",@progbits
	.align	4
.nv.constant3:
	.type		d_pattern_weights,@object
	.size		d_pattern_weights,(.L_0 - d_pattern_weights)
d_pattern_weights:
	.zero		4096
.L_0:


//--------------------- .text._Z10PFACKernelPKcPKiS2_iPiS2_PK16SparseTransitionPKm --------------------------
	.section	.text._Z10PFACKernelPKcPKiS2_iPiS2_PK16SparseTransitionPKm,"ax",@progbits
	.align	128
        .global         _Z10PFACKernelPKcPKiS2_iPiS2_PK16SparseTransitionPKm
        .type           _Z10PFACKernelPKcPKiS2_iPiS2_PK16SparseTransitionPKm,@function
        .size           _Z10PFACKernelPKcPKiS2_iPiS2_PK16SparseTransitionPKm,(.L_x_16 - _Z10PFACKernelPKcPKiS2_iPiS2_PK16SparseTransitionPKm)
        .other          _Z10PFACKernelPKcPKiS2_iPiS2_PK16SparseTransitionPKm,@"STO_CUDA_ENTRY STV_DEFAULT"
_Z10PFACKernelPKcPKiS2_iPiS2_PK16SparseTransitionPKm:
.text._Z10PFACKernelPKcPKiS2_iPiS2_PK16SparseTransitionPKm:
[----:B------:R-:W-:Y:S01]  /*0000*/  LDC R1, c[0x0][0x37c] ;  /* 0x0000df00ff017b82 */ /* 0x000fe20000000800 */
[----:B------:R-:W0:Y:S07]  /*0010*/  S2R R3, SR_TID.X ;  /* 0x0000000000037919 */ /* 0x000e2e0000002100 */
[----:B------:R-:W0:Y:S01]  /*0020*/  S2UR UR4, SR_CTAID.X ;  /* 0x00000000000479c3 */ /* 0x000e220000002500 */
[----:B------:R-:W1:Y:S07]  /*0030*/  LDCU UR5, c[0x0][0x398] ;  /* 0x00007300ff0577ac */ /* 0x000e6e0008000800 */
[----:B------:R-:W0:Y:S02]  /*0040*/  LDC R0, c[0x0][0x360] ;  /* 0x0000d800ff007b82 */ /* 0x000e240000000800 */
[----:B0-----:R-:W-:-:S05]  /*0050*/  IMAD R0, R0, UR4, R3 ;  /* 0x0000000400007c24 */ /* 0x001fca000f8e0203 */
[----:B-1----:R-:W-:-:S13]  /*0060*/  ISETP.GE.AND P0, PT, R0, UR5, PT ;  /* 0x0000000500007c0c */ /* 0x002fda000bf06270 */
[----:B------:R-:W-:Y:S05]  /*0070*/  @P0 EXIT ;  /* 0x000000000000094d */ /* 0x000fea0003800000 */
[----:B------:R-:W0:Y:S01]  /*0080*/  LDC.64 R2, c[0x0][0x390] ;  /* 0x0000e400ff027b82 */ /* 0x000e220000000a00 */
[----:B------:R-:W1:Y:S01]  /*0090*/  LDCU.64 UR4, c[0x0][0x358] ;  /* 0x00006b00ff0477ac */ /* 0x000e620008000a00 */
[----:B0-----:R-:W-:-:S05]  /*00a0*/  IMAD.WIDE R2, R0, 0x4, R2 ;  /* 0x0000000400027825 */ /* 0x001fca00078e0202 */
[----:B-1----:R-:W2:Y:S01]  /*00b0*/  LDG.E.CONSTANT R6, desc[UR4][R2.64] ;  /* 0x0000000402067981 */ /* 0x002ea2000c1e9900 */
[----:B------:R-:W-:Y:S01]  /*00c0*/  BSSY.RECONVERGENT B1, `(.L_x_0) ;  /* 0x000007e000017945 */ /* 0x000fe20003800200 */
[----:B------:R-:W-:Y:S01]  /*00d0*/  IMAD.MOV.U32 R7, RZ, RZ, RZ ;  /* 0x000000ffff077224 */ /* 0x000fe200078e00ff */
[----:B--2---:R-:W-:-:S13]  /*00e0*/  ISETP.GE.AND P0, PT, R6, 0x1, PT ;  /* 0x000000010600780c */ /* 0x004fda0003f06270 */
[----:B------:R-:W-:Y:S05]  /*00f0*/  @!P0 BRA `(.L_x_1) ;  /* 0x0000000400e88947 */ /* 0x000fea0003800000 */
[----:B------:R-:W0:Y:S02]  /*0100*/  LDC.64 R2, c[0x0][0x388] ;  /* 0x0000e200ff027b82 */ /* 0x000e240000000a00 */
[----:B0-----:R-:W-:-:S05]  /*0110*/  IMAD.WIDE R2, R0, 0x4, R2 ;  /* 0x0000000400027825 */ /* 0x001fca00078e0202 */
[----:B------:R0:W5:Y:S01]  /*0120*/  LDG.E.CONSTANT R8, desc[UR4][R2.64] ;  /* 0x0000000402087981 */ /* 0x000162000c1e9900 */
[----:B------:R-:W-:Y:S02]  /*0130*/  IMAD.MOV.U32 R9, RZ, RZ, RZ ;  /* 0x000000ffff097224 */ /* 0x000fe400078e00ff */
[----:B------:R-:W-:-:S07]  /*0140*/  IMAD.MOV.U32 R7, RZ, RZ, RZ ;  /* 0x000000ffff077224 */ /* 0x000fce00078e00ff */
.L_x_14:
[----:B------:R-:W-:Y:S01]  /*0150*/  IMAD.MOV.U32 R11, RZ, RZ, R9 ;  /* 0x000000ffff0b7224 */ /* 0x000fe200078e0009 */
[----:B------:R-:W-:Y:S01]  /*0160*/  BSSY.RECONVERGENT B0, `(.L_x_2) ;  /* 0x0000072000007945 */ /* 0x000fe20003800200 */
[----:B------:R-:W-:Y:S02]  /*0170*/  VIADD R9, R9, 0x1 ;  /* 0x0000000109097836 */ /* 0x000fe40000000000 */
[----:B------:R-:W-:Y:S02]  /*0180*/  IMAD.MOV.U32 R13, RZ, RZ, RZ ;  /* 0x000000ffff0d7224 */ /* 0x000fe400078e00ff */
[----:B------:R-:W-:Y:S01]  /*0190*/  IMAD.MOV.U32 R15, RZ, RZ, RZ ;  /* 0x000000ffff0f7224 */ /* 0x000fe200078e00ff */
[----:B------:R-:W-:Y:S01]  /*01a0*/  ISETP.NE.AND P2, PT, R9, R6, PT ;  /* 0x000000060900720c */ /* 0x000fe20003f45270 */
[----:B------:R-:W-:Y:S02]  /*01b0*/  IMAD.MOV.U32 R10, RZ, RZ, RZ ;  /* 0x000000ffff0a7224 */ /* 0x000fe400078e00ff */
[----:B------:R-:W-:-:S02]  /*01c0*/  IMAD.MOV.U32 R17, RZ, RZ, RZ ;  /* 0x000000ffff117224 */ /* 0x000fc400078e00ff */
[----:B------:R-:W-:-:S08]  /*01d0*/  IMAD.MOV.U32 R19, RZ, RZ, RZ ;  /* 0x000000ffff137224 */ /* 0x000fd000078e00ff */
.L_x_13:
[----:B------:R-:W1:Y:S01]  /*01e0*/  LDCU.64 UR6, c[0x0][0x380] ;  /* 0x00007000ff0677ac */ /* 0x000e620008000a00 */
[----:B0----5:R-:W-:-:S05]  /*01f0*/  IMAD.IADD R3, R8, 0x1, R11 ;  /* 0x0000000108037824 */ /* 0x021fca00078e020b */
[----:B-1----:R-:W-:-:S04]  /*0200*/  IADD3 R2, P0, PT, R3, UR6, RZ ;  /* 0x0000000603027c10 */ /* 0x002fc8000ff1e0ff */
[----:B------:R-:W-:-:S05]  /*0210*/  LEA.HI.X.SX32 R3, R3, UR7, 0x1, P0 ;  /* 0x0000000703037c11 */ /* 0x000fca00080f0eff */
[----:B------:R-:W2:Y:S02]  /*0220*/  LDG.E.U8.CONSTANT R12, desc[UR4][R2.64] ;  /* 0x00000004020c7981 */ /* 0x000ea4000c1e9100 */
[----:B--2---:R-:W-:-:S04]  /*0230*/  PRMT R4, R12, 0x8880, RZ ;  /* 0x000088800c047816 */ /* 0x004fc800000000ff */
[----:B------:R-:W-:-:S13]  /*0240*/  ISETP.GE.AND P0, PT, R4, RZ, PT ;  /* 0x000000ff0400720c */ /* 0x000fda0003f06270 */
[----:B------:R-:W-:Y:S05]  /*0250*/  @!P0 BRA `(.L_x_3) ;  /* 0x0000000400888947 */ /* 0x000fea0003800000 */
[----:B------:R-:W0:Y:S02]  /*0260*/  LDC.64 R2, c[0x0][0x3a8] ;  /* 0x0000ea00ff027b82 */ /* 0x000e240000000a00 */
[----:B0-----:R-:W-:-:S05]  /*0270*/  IMAD.WIDE R2, R10, 0x4, R2 ;  /* 0x000000040a027825 */ /* 0x001fca00078e0202 */
[----:B------:R-:W2:Y:S04]  /*0280*/  LDG.E.CONSTANT R10, desc[UR4][R2.64] ;  /* 0x00000004020a7981 */ /* 0x000ea8000c1e9900 */
[----:B------:R-:W2:Y:S02]  /*0290*/  LDG.E.CONSTANT R21, desc[UR4][R2.64+0x4] ;  /* 0x0000040402157981 */ /* 0x000ea4000c1e9900 */
[----:B--2---:R-:W-:-:S13]  /*02a0*/  ISETP.GE.AND P0, PT, R10, R21, PT ;  /* 0x000000150a00720c */ /* 0x004fda0003f06270 */
[----:B------:R-:W-:Y:S05]  /*02b0*/  @P0 BRA `(.L_x_3) ;  /* 0x0000000400700947 */ /* 0x000fea0003800000 */
[----:B------:R-:W0:Y:S02]  /*02c0*/  LDC.64 R4, c[0x0][0x3b0] ;  /* 0x0000ec00ff047b82 */ /* 0x000e240000000a00 */
[----:B0-----:R-:W-:-:S05]  /*02d0*/  IMAD.WIDE R4, R10, 0x8, R4 ;  /* 0x000000080a047825 */ /* 0x001fca00078e0204 */
[----:B------:R-:W2:Y:S01]  /*02e0*/  LDG.E.U8.CONSTANT R2, desc[UR4][R4.64] ;  /* 0x0000000404027981 */ /* 0x000ea2000c1e9100 */
[----:B------:R-:W-:Y:S01]  /*02f0*/  PRMT R3, R12, 0x8880, RZ ;  /* 0x000088800c037816 */ /* 0x000fe200000000ff */
[----:B------:R-:W-:Y:S03]  /*0300*/  BSSY.RELIABLE B2, `(.L_x_4) ;  /* 0x0000013000027945 */ /* 0x000fe60003800100 */
[----:B------:R-:W-:-:S04]  /*0310*/  PRMT R3, R3, 0x7710, RZ ;  /* 0x0000771003037816 */ /* 0x000fc800000000ff */
[----:B------:R-:W-:-:S04]  /*0320*/  LOP3.LUT R23, R3, 0xff, RZ, 0xc0, !PT ;  /* 0x000000ff03177812 */ /* 0x000fc800078ec0ff */
[----:B--2---:R-:W-:-:S13]  /*0330*/  ISETP.NE.AND P0, PT, R2, R23, PT ;  /* 0x000000170200720c */ /* 0x004fda0003f05270 */
[----:B------:R-:W-:Y:S05]  /*0340*/  @!P0 BRA `(.L_x_5) ;  /* 0x0000000000388947 */ /* 0x000fea0003800000 */
[----:B------:R-:W0:Y:S01]  /*0350*/  LDC.64 R2, c[0x0][0x3b0] ;  /* 0x0000ec00ff027b82 */ /* 0x000e220000000a00 */
[----:B------:R-:W-:Y:S01]  /*0360*/  BSSY.RELIABLE B3, `(.L_x_5) ;  /* 0x000000c000037945 */ /* 0x000fe20003800100 */
[----:B------:R-:W-:-:S07]  /*0370*/  IMAD.IADD R12, R10, 0x1, -R21 ;  /* 0x000000010a0c7824 */ /* 0x000fce00078e0a15 */
.L_x_6:
[----:B------:R-:W-:-:S05]  /*0380*/  VIADD R12, R12, 0x1 ;  /* 0x000000010c0c7836 */ /* 0x000fca0000000000 */
[----:B------:R-:W-:-:S13]  /*0390*/  ISETP.NE.AND P0, PT, R12, RZ, PT ;  /* 0x000000ff0c00720c */ /* 0x000fda0003f05270 */
[----:B------:R-:W-:Y:S05]  /*03a0*/  @!P0 BREAK.RELIABLE B3 ;  /* 0x0000000000038942 */ /* 0x000fea0003800100 */
[----:B------:R-:W-:Y:S05]  /*03b0*/  @!P0 BREAK.RELIABLE B2 ;  /* 0x0000000000028942 */ /* 0x000fea0003800100 */
[----:B------:R-:W-:Y:S05]  /*03c0*/  @!P0 BRA `(.L_x_3) ;  /* 0x00000004002c8947 */ /* 0x000fea0003800000 */
[----:B------:R-:W-:-:S04]  /*03d0*/  VIADD R10, R10, 0x1 ;  /* 0x000000010a0a7836 */ /* 0x000fc80000000000 */
[----:B0-----:R-:W-:-:S05]  /*03e0*/  IMAD.WIDE R4, R10, 0x8, R2 ;  /* 0x000000080a047825 */ /* 0x001fca00078e0202 */
[----:B------:R-:W2:Y:S02]  /*03f0*/  LDG.E.U8.CONSTANT R14, desc[UR4][R4.64] ;  /* 0x00000004040e7981 */ /* 0x000ea4000c1e9100 */
[----:B--2---:R-:W-:-:S13]  /*0400*/  ISETP.NE.AND P0, PT, R14, R23, PT ;  /* 0x000000170e00720c */ /* 0x004fda0003f05270 */
[----:B------:R-:W-:Y:S05]  /*0410*/  @P0 BRA `(.L_x_6) ;  /* 0xfffffffc00d80947 */ /* 0x000fea000383ffff */
[----:B------:R-:W-:Y:S05]  /*0420*/  BSYNC.RELIABLE B3 ;  /* 0x0000000000037941 */ /* 0x000fea0003800100 */
.L_x_5:
[----:B------:R-:W-:Y:S05]  /*0430*/  BSYNC.RELIABLE B2 ;  /* 0x0000000000027941 */ /* 0x000fea0003800100 */
.L_x_4:
[----:B------:R-:W2:Y:S02]  /*0440*/  LDG.E.CONSTANT R10, desc[UR4][R4.64+0x4] ;  /* 0x00000404040a7981 */ /* 0x000ea4000c1e9900 */
[----:B--2---:R-:W-:-:S13]  /*0450*/  ISETP.NE.AND P0, PT, R10, -0x1, PT ;  /* 0xffffffff0a00780c */ /* 0x004fda0003f05270 */
[----:B------:R-:W-:Y:S05]  /*0460*/  @!P0 BRA `(.L_x_3) ;  /* 0x0000000400048947 */ /* 0x000fea0003800000 */
[----:B------:R-:W0:Y:S01]  /*0470*/  LDC.64 R20, c[0x0][0x3b8] ;  /* 0x0000ee00ff147b82 */ /* 0x000e220000000a00 */
[----:B------:R-:W-:-:S04]  /*0480*/  IMAD.SHL.U32 R3, R10, 0x2, RZ ;  /* 0x000000020a037824 */ /* 0x000fc800078e00ff */
[----:B0-----:R-:W-:-:S05]  /*0490*/  IMAD.WIDE R20, R3, 0x8, R20 ;  /* 0x0000000803147825 */ /* 0x001fca00078e0214 */
[----:B------:R-:W2:Y:S04]  /*04a0*/  LDG.E.64.CONSTANT R4, desc[UR4][R20.64] ;  /* 0x0000000414047981 */ /* 0x000ea8000c1e9b00 */
[----:B------:R-:W3:Y:S01]  /*04b0*/  LDG.E.64.CONSTANT R2, desc[UR4][R20.64+0x8] ;  /* 0x0000080414027981 */ /* 0x000ee2000c1e9b00 */
[----:B------:R-:W-:Y:S01]  /*04c0*/  BSSY.RECONVERGENT B2, `(.L_x_7) ;  /* 0x000001d000027945 */ /* 0x000fe20003800200 */
[----:B--2---:R-:W-:Y:S02]  /*04d0*/  LOP3.LUT R16, R4, R17, RZ, 0x30, !PT ;  /* 0x0000001104107212 */ /* 0x004fe400078e30ff */
[----:B------:R-:W-:Y:S02]  /*04e0*/  LOP3.LUT R23, R5, R19, RZ, 0x30, !PT ;  /* 0x0000001305177212 */ /* 0x000fe400078e30ff */
[----:B------:R-:W-:-:S02]  /*04f0*/  ISETP.NE.U32.AND P0, PT, R16, RZ, PT ;  /* 0x000000ff1000720c */ /* 0x000fc40003f05070 */
[----:B---3--:R-:W-:Y:S02]  /*0500*/  LOP3.LUT R12, R2, R13, RZ, 0x30, !PT ;  /* 0x0000000d020c7212 */ /* 0x008fe400078e30ff */
[----:B------:R-:W-:Y:S02]  /*0510*/  ISETP.NE.AND.EX P0, PT, R23, RZ, PT, P0 ;  /* 0x000000ff1700720c */ /* 0x000fe40003f05300 */
[----:B------:R-:W-:Y:S02]  /*0520*/  LOP3.LUT R14, R3, R15, RZ, 0x30, !PT ;  /* 0x0000000f030e7212 */ /* 0x000fe400078e30ff */
[----:B------:R-:W-:-:S04]  /*0530*/  ISETP.NE.U32.AND P1, PT, R12, RZ, PT ;  /* 0x000000ff0c00720c */ /* 0x000fc80003f25070 */
[----:B------:R-:W-:-:S05]  /*0540*/  ISETP.NE.AND.EX P1, PT, R14, RZ, PT, P1 ;  /* 0x000000ff0e00720c */ /* 0x000fca0003f25310 */
[----:B------:R-:W-:Y:S08]  /*0550*/  @!P0 BRA `(.L_x_8) ;  /* 0x00000000004c8947 */ /* 0x000ff00003800000 */
.L_x_9:
[----:B------:R-:W-:-:S05]  /*0560*/  IADD3 R21, P0, PT, RZ, -R16, RZ ;  /* 0x80000010ff157210 */ /* 0x000fca0007f1e0ff */
[----:B------:R-:W-:-:S05]  /*0570*/  IMAD.X R22, RZ, RZ, ~R23, P0 ;  /* 0x000000ffff167224 */ /* 0x000fca00000e0e17 */
[----:B------:R-:W-:-:S04]  /*0580*/  LOP3.LUT R22, R23, R22, RZ, 0xc0, !PT ;  /* 0x0000001617167212 */ /* 0x000fc800078ec0ff */
[----:B------:R-:W-:-:S13]  /*0590*/  ISETP.NE.U32.AND P0, PT, R22, RZ, PT ;  /* 0x000000ff1600720c */ /* 0x000fda0003f05070 */
[----:B------:R-:W-:-:S04]  /*05a0*/  @!P0 LOP3.LUT R22, R16, R21, RZ, 0xc0, !PT ;  /* 0x0000001510168212 */ /* 0x000fc800078ec0ff */
[----:B------:R-:W0:Y:S02]  /*05b0*/  FLO.U32 R18, R22 ;  /* 0x0000001600127300 */ /* 0x000e2400000e0000 */
[C---:B0-----:R-:W-:Y:S02]  /*05c0*/  IADD3 R20, PT, PT, -R18.reuse, 0x1f, RZ ;  /* 0x0000001f12147810 */ /* 0x041fe40007ffe1ff */
[----:B------:R-:W-:-:S03]  /*05d0*/  IADD3 R18, PT, PT, -R18, 0x3f, RZ ;  /* 0x0000003f12127810 */ /* 0x000fc60007ffe1ff */
[----:B------:R-:W-:Y:S01]  /*05e0*/  @P0 IMAD.MOV R18, RZ, RZ, R20 ;  /* 0x000000ffff120224 */ /* 0x000fe200078e0214 */
[----:B------:R-:W-:-:S03]  /*05f0*/  IADD3 R21, P0, PT, R16, -0x1, RZ ;  /* 0xffffffff10157810 */ /* 0x000fc60007f1e0ff */
[----:B------:R-:W-:Y:S01]  /*0600*/  IMAD.U32 R18, R18, -0x4, RZ ;  /* 0xfffffffc12127824 */ /* 0x000fe200078e00ff */
[----:B------:R-:W-:Y:S02]  /*0610*/  IADD3.X R20, PT, PT, R23, -0x1, RZ, P0, !PT ;  /* 0xffffffff17147810 */ /* 0x000fe400007fe4ff */
[----:B------:R-:W-:Y:S02]  /*0620*/  LOP3.LUT R16, R21, R16, RZ, 0xc0, !PT ;  /* 0x0000001015107212 */ /* 0x000fe400078ec0ff */
[----:B------:R-:W-:Y:S01]  /*0630*/  LOP3.LUT R23, R20, R23, RZ, 0xc0, !PT ;  /* 0x0000001714177212 */ /* 0x000fe200078ec0ff */
[----:B------:R-:W0:Y:S01]  /*0640*/  LDC R18, c[0x3][R18+0xfc] ;  /* 0x00c03f0012127b82 */ /* 0x000e220000000800 */
[----:B------:R-:W-:-:S04]  /*0650*/  ISETP.NE.U32.AND P0, PT, R16, RZ, PT ;  /* 0x000000ff1000720c */ /* 0x000fc80003f05070 */
[----:B------:R-:W-:Y:S01]  /*0660*/  ISETP.NE.AND.EX P0, PT, R23, RZ, PT, P0 ;  /* 0x000000ff1700720c */ /* 0x000fe20003f05300 */
[----:B0-----:R-:W-:-:S12]  /*0670*/  IMAD.IADD R7, R18, 0x1, R7 ;  /* 0x0000000112077824 */ /* 0x001fd800078e0207 */
[----:B------:R-:W-:Y:S05]  /*0680*/  @P0 BRA `(.L_x_9) ;  /* 0xfffffffc00b40947 */ /* 0x000fea000383ffff */
.L_x_8:
[----:B------:R-:W-:Y:S05]  /*0690*/  BSYNC.RECONVERGENT B2 ;  /* 0x0000000000027941 */ /* 0x000fea0003800200 */
.L_x_7:
[----:B------:R-:W-:Y:S04]  /*06a0*/  BSSY.RECONVERGENT B2, `(.L_x_10) ;  /* 0x0000016000027945 */ /* 0x000fe80003800200 */
[----:B------:R-:W-:Y:S05]  /*06b0*/  @!P1 BRA `(.L_x_11) ;  /* 0x0000000000509947 */ /* 0x000fea0003800000 */
.L_x_12:
        /* <DEDUP_REMOVED lines=10> */
[----:B------:R-:W-:Y:S01]  /*0760*/  IMAD.SHL.U32 R16, R16, 0x4, RZ ;  /* 0x0000000410107824 */ /* 0x000fe200078e00ff */
[----:B------:R-:W-:Y:S02]  /*0770*/  IADD3.X R23, PT, PT, R14, -0x1, RZ, P0, !PT ;  /* 0xffffffff0e177810 */ /* 0x000fe400007fe4ff */
[----:B------:R-:W-:Y:S02]  /*0780*/  LOP3.LUT R12, R21, R12, RZ, 0xc0, !PT ;  /* 0x0000000c150c7212 */ /* 0x000fe400078ec0ff */
[----:B------:R-:W-:Y:S02]  /*0790*/  LOP3.LUT R16, R16, 0x1fc, RZ, 0x3c, !PT ;  /* 0x000001fc10107812 */ /* 0x000fe400078e3cff */
[----:B------:R-:W-:Y:S02]  /*07a0*/  LOP3.LUT R14, R23, R14, RZ, 0xc0, !PT ;  /* 0x0000000e170e7212 */ /* 0x000fe400078ec0ff */
[----:B------:R-:W-:Y:S02]  /*07b0*/  ISETP.NE.U32.AND P0, PT, R12, RZ, PT ;  /* 0x000000ff0c00720c */ /* 0x000fe40003f05070 */
[----:B------:R-:W0:Y:S02]  /*07c0*/  LDC R16, c[0x3][R16] ;  /* 0x00c0000010107b82 */ /* 0x000e240000000800 */
[----:B------:R-:W-:Y:S01]  /*07d0*/  ISETP.NE.AND.EX P0, PT, R14, RZ, PT, P0 ;  /* 0x000000ff0e00720c */ /* 0x000fe20003f05300 */
[----:B0-----:R-:W-:-:S12]  /*07e0*/  IMAD.IADD R7, R16, 0x1, R7 ;  /* 0x0000000110077824 */ /* 0x001fd800078e0207 */
[----:B------:R-:W-:Y:S05]  /*07f0*/  @P0 BRA `(.L_x_12) ;  /* 0xfffffffc00b00947 */ /* 0x000fea000383ffff */
.L_x_11:
[----:B------:R-:W-:Y:S05]  /*0800*/  BSYNC.RECONVERGENT B2 ;  /* 0x0000000000027941 */ /* 0x000fea0003800200 */
.L_x_10:
[----:B------:R-:W-:Y:S01]  /*0810*/  VIADD R11, R11, 0x1 ;  /* 0x000000010b0b7836 */ /* 0x000fe20000000000 */
[----:B------:R-:W-:Y:S02]  /*0820*/  LOP3.LUT R17, R4, R17, RZ, 0xfc, !PT ;  /* 0x0000001104117212 */ /* 0x000fe400078efcff */
[----:B------:R-:W-:Y:S02]  /*0830*/  LOP3.LUT R19, R5, R19, RZ, 0xfc, !PT ;  /* 0x0000001305137212 */ /* 0x000fe400078efcff */
[----:B------:R-:W-:Y:S02]  /*0840*/  ISETP.NE.AND P0, PT, R11, R6, PT ;  /* 0x000000060b00720c */ /* 0x000fe40003f05270 */
[----:B------:R-:W-:Y:S02]  /*0850*/  LOP3.LUT R13, R2, R13, RZ, 0xfc, !PT ;  /* 0x0000000d020d7212 */ /* 0x000fe400078efcff */
[----:B------:R-:W-:-:S09]  /*0860*/  LOP3.LUT R15, R3, R15, RZ, 0xfc, !PT ;  /* 0x0000000f030f7212 */ /* 0x000fd200078efcff */
[----:B------:R-:W-:Y:S05]  /*0870*/  @P0 BRA `(.L_x_13) ;  /* 0xfffffff800580947 */ /* 0x000fea000383ffff */
.L_x_3:
[----:B------:R-:W-:Y:S05]  /*0880*/  BSYNC.RECONVERGENT B0 ;  /* 0x0000000000007941 */ /* 0x000fea0003800200 */
.L_x_2:
[----:B------:R-:W-:Y:S05]  /*0890*/  @P2 BRA `(.L_x_14) ;  /* 0xfffffff8002c2947 */ /* 0x000fea000383ffff */
.L_x_1:
[----:B------:R-:W-:Y:S05]  /*08a0*/  BSYNC.RECONVERGENT B1 ;  /* 0x0000000000017941 */ /* 0x000fea0003800200 */
.L_x_0:
[----:B------:R-:W-:Y:S05]  /*08b0*/  WARPSYNC.ALL ;  /* 0x0000000000007948 */ /* 0x000fea0003800000 */
[----:B0-----:R-:W0:Y:S02]  /*08c0*/  LDC.64 R2, c[0x0][0x3a0] ;  /* 0x0000e800ff027b82 */ /* 0x001e240000000a00 */
[----:B0-----:R-:W-:-:S05]  /*08d0*/  IMAD.WIDE R2, R0, 0x4, R2 ;  /* 0x0000000400027825 */ /* 0x001fca00078e0202 */
[----:B------:R-:W-:Y:S01]  /*08e0*/  STG.E desc[UR4][R2.64], R7 ;  /* 0x0000000702007986 */ /* 0x000fe2000c101904 */
[----:B------:R-:W-:Y:S05]  /*08f0*/  EXIT ;  /* 0x000000000000794d */ /* 0x000fea0003800000 */
.L_x_15:
[----:B------:R-:W-:-:S00]  /*0900*/  BRA `(.L_x_15) ;  /* 0xfffffffc00fc7947 */ /* 0x000fc0000383ffff */
[----:B------:R-:W-:-:S00]  /*0910*/  NOP ;  /* 0x0000000000007918 */ /* 0x000fc00000000000 */
        /* <DEDUP_REMOVED lines=14> */
.L_x_16:


//--------------------- .nv.shared.reserved.0     --------------------------
	.section	.nv.shared.reserved.0,"aw",@nobits
	.weak		__nv_reservedSMEM_offset_0_alias
	.size		__nv_reservedSMEM_offset_0_alias, 0, 64
	.other		__nv_reservedSMEM_offset_0_alias,@"STO_CUDA_RESERVED_SHARED STV_DEFAULT"
__nv_reservedSMEM_offset_0_alias:
	.zero		0
	.zero		64


//--------------------- .nv.constant0._Z10PFACKernelPKcPKiS2_iPiS2_PK16SparseTransitionPKm --------------------------
	.section	.nv.constant0._Z10PFACKernelPKcPKiS2_iPiS2_PK16SparseTransitionPKm,"a",@progbits
	.sectionflags	@""
	.align	4
.nv.constant0._Z10PFACKernelPKcPKiS2_iPiS2_PK16SparseTransitionPKm:
	.zero		960


//--------------------- SYMBOLS --------------------------

	.type		.nv.reservedSmem.offset0,@object
	.size		.nv.reservedSmem.offset0,0x4
